	.headerflags	@"EF_CUDA_TEXMODE_UNIFIED EF_CUDA_64BIT_ADDRESS EF_CUDA_SM86 EF_CUDA_VIRTUAL_SM(EF_CUDA_SM86)"
	.elftype	@"ET_EXEC"


//--------------------- .nv.info                  --------------------------
	.section	.nv.info,"",@"SHT_CUDA_INFO"
	.align	4


	//----- nvinfo : EIATTR_REGCOUNT
	.align		4
        /*0000*/ 	.byte	0x04, 0x2f
        /*0002*/ 	.short	(.L_1 - .L_0)
	.align		4
.L_0:
        /*0004*/ 	.word	index@(triton_mm)
        /*0008*/ 	.word	0x00000026


	//----- nvinfo : EIATTR_MIN_STACK_SIZE
	.align		4
.L_1:
        /*000c*/ 	.byte	0x04, 0x12
        /*000e*/ 	.short	(.L_3 - .L_2)
	.align		4
.L_2:
        /*0010*/ 	.word	index@(triton_mm)
        /*0014*/ 	.word	0x00000000


	//----- nvinfo : EIATTR_FRAME_SIZE
	.align		4
.L_3:
        /*0018*/ 	.byte	0x04, 0x11
        /*001a*/ 	.short	(.L_5 - .L_4)
	.align		4
.L_4:
        /*001c*/ 	.word	index@(triton_mm)
        /*0020*/ 	.word	0x00000000


	//----- nvinfo : EIATTR_MIN_STACK_SIZE
	.align		4
.L_5:
        /*0024*/ 	.byte	0x04, 0x12
        /*0026*/ 	.short	(.L_7 - .L_6)
	.align		4
.L_6:
        /*0028*/ 	.word	index@(triton_mm)
        /*002c*/ 	.word	0x00000000
.L_7:


//--------------------- .nv.info.triton_mm        --------------------------
	.section	.nv.info.triton_mm,"",@"SHT_CUDA_INFO"
	.sectionflags	@""
	.align	4


	//----- nvinfo : EIATTR_CUDA_API_VERSION
	.align		4
        /*0000*/ 	.byte	0x04, 0x37
        /*0002*/ 	.short	(.L_9 - .L_8)
.L_8:
        /*0004*/ 	.word	0x0000007c


	//----- nvinfo : EIATTR_SW2861232_WAR
	.align		4
.L_9:
        /*0008*/ 	.byte	0x01, 0x35
	.zero		2


	//----- nvinfo : EIATTR_PARAM_CBANK
	.align		4
        /*000c*/ 	.byte	0x04, 0x0a
        /*000e*/ 	.short	(.L_11 - .L_10)
	.align		4
.L_10:
        /*0010*/ 	.word	index@(.nv.constant0.triton_mm)
        /*0014*/ 	.short	0x0160
        /*0016*/ 	.short	0x0020


	//----- nvinfo : EIATTR_CBANK_PARAM_SIZE
	.align		4
.L_11:
        /*0018*/ 	.byte	0x03, 0x19
        /*001a*/ 	.short	0x0020


	//----- nvinfo : EIATTR_KPARAM_INFO
	.align		4
        /*001c*/ 	.byte	0x04, 0x17
        /*001e*/ 	.short	(.L_13 - .L_12)
.L_12:
        /*0020*/ 	.word	0x00000000
        /*0024*/ 	.short	0x0003
        /*0026*/ 	.short	0x0018
        /*0028*/ 	.byte	0x00, 0xf4, 0x21, 0x00


	//----- nvinfo : EIATTR_KPARAM_INFO
	.align		4
.L_13:
        /*002c*/ 	.byte	0x04, 0x17
        /*002e*/ 	.short	(.L_15 - .L_14)
.L_14:
        /*0030*/ 	.word	0x00000000
        /*0034*/ 	.short	0x0002
        /*0036*/ 	.short	0x0010
        /*0038*/ 	.byte	0x00, 0xf4, 0x21, 0x00


	//----- nvinfo : EIATTR_KPARAM_INFO
	.align		4
.L_15:
        /*003c*/ 	.byte	0x04, 0x17
        /*003e*/ 	.short	(.L_17 - .L_16)
.L_16:
        /*0040*/ 	.word	0x00000000
        /*0044*/ 	.short	0x0001
        /*0046*/ 	.short	0x0008
        /*0048*/ 	.byte	0x00, 0xf4, 0x21, 0x00


	//----- nvinfo : EIATTR_KPARAM_INFO
	.align		4
.L_17:
        /*004c*/ 	.byte	0x04, 0x17
        /*004e*/ 	.short	(.L_19 - .L_18)
.L_18:
        /*0050*/ 	.word	0x00000000
        /*0054*/ 	.short	0x0000
        /*0056*/ 	.short	0x0000
        /*0058*/ 	.byte	0x00, 0xf4, 0x21, 0x00


	//----- nvinfo : EIATTR_MAXREG_COUNT
	.align		4
.L_19:
        /*005c*/ 	.byte	0x03, 0x1b
        /*005e*/ 	.short	0x00ff


	//----- nvinfo : EIATTR_EXIT_INSTR_OFFSETS
	.align		4
        /*0060*/ 	.byte	0x04, 0x1c
        /*0062*/ 	.short	(.L_21 - .L_20)


	//   ....[0]....
.L_20:
        /*0064*/ 	.word	0x00006440


	//   ....[1]....
        /*0068*/ 	.word	0x00006490


	//----- nvinfo : EIATTR_REQNTID
	.align		4
.L_21:
        /*006c*/ 	.byte	0x04, 0x10
        /*006e*/ 	.short	(.L_23 - .L_22)
.L_22:
        /*0070*/ 	.word	0x00000100
        /*0074*/ 	.word	0x00000001
        /*0078*/ 	.word	0x00000001
.L_23:


//--------------------- .nv.callgraph             --------------------------
	.section	.nv.callgraph,"",@"SHT_CUDA_CALLGRAPH"
	.align	4
	.sectionentsize	8
	.align		4
        /*0000*/ 	.word	0x00000000
	.align		4
        /*0004*/ 	.word	0xffffffff
	.align		4
        /*0008*/ 	.word	0x00000000
	.align		4
        /*000c*/ 	.word	0xfffffffe
	.align		4
        /*0010*/ 	.word	0x00000000
	.align		4
        /*0014*/ 	.word	0xfffffffd
	.align		4
        /*0018*/ 	.word	0x00000000
	.align		4
        /*001c*/ 	.word	0xfffffffc


//--------------------- .nv.rel.action            --------------------------
	.section	.nv.rel.action,"",@"SHT_CUDA_RELOCINFO"
	.align	8
	.sectionentsize	8
        /*0000*/ 	.byte	0x73, 0x00, 0x00, 0x00, 0x00, 0x00, 0x00, 0x00, 0x00, 0x00, 0x00, 0x11, 0x25, 0x00, 0x05, 0x36


//--------------------- .nv.constant0.triton_mm   --------------------------
	.section	.nv.constant0.triton_mm,"a",@progbits
	.sectionflags	@""
	.align	4
.nv.constant0.triton_mm:
	.zero		384


//--------------------- .text.triton_mm           --------------------------
	.section	.text.triton_mm,"ax",@progbits
	.sectionflags	@"SHF_BARRIERS=1"
	.sectioninfo	@"SHI_REGISTERS=38"
	.align	128
        .global         triton_mm
        .type           triton_mm,@function
        .size           triton_mm,(.L_x_1 - triton_mm)
        .other          triton_mm,@"STO_CUDA_ENTRY STV_DEFAULT"
triton_mm:
.text.triton_mm:
[----:B------:R-:W-:Y:S02]  /*0000*/  IMAD.MOV.U32 R1, RZ, RZ, c[0x0][0x28] ;  /* 0x00000a00ff017624 */ /* 0x000fe400078e00ff */
[----:B------:R-:W1:Y:S01]  /*0010*/  S2R R9, SR_CTAID.X ;  /* 0x0000000000097919 */ /* 0x000e620000002500 */
[----:B------:R-:W-:Y:S01]  /*0020*/  IMAD.MOV.U32 R5, RZ, RZ, 0x8 ;  /* 0x00000008ff057424 */ /* 0x000fe200078e00ff */
[----:B------:R-:W-:Y:S01]  /*0030*/  ULDC.64 UR4, c[0x0][0x118] ;  /* 0x0000460000047ab9 */ /* 0x000fe20000000a00 */
[----:B-1----:R-:W-:Y:S01]  /*0040*/  IMAD.HI R0, R9, 0x2aaaaaab, RZ ;  /* 0x2aaaaaab09007827 */ /* 0x002fe200078e02ff */
[----:B------:R-:W-:-:S04]  /*0050*/  IABS R8, R9 ;  /* 0x0000000900087213 */ /* 0x000fc80000000000 */
[----:B------:R-:W-:-:S04]  /*0060*/  SHF.R.U32.HI R3, RZ, 0x1f, R0 ;  /* 0x0000001fff037819 */ /* 0x000fc80000011600 */
[----:B------:R-:W-:-:S05]  /*0070*/  LEA.HI.SX32 R0, R0, R3, 0x17 ;  /* 0x0000000300007211 */ /* 0x000fca00078fbaff */
[C---:B------:R-:W-:Y:S02]  /*0080*/  IMAD R2, R0.reuse, -0x8, R5 ;  /* 0xfffffff800027824 */ /* 0x040fe400078e0205 */
[----:B------:R-:W-:-:S03]  /*0090*/  IMAD R7, R0, -0xc00, R9 ;  /* 0xfffff40000077824 */ /* 0x000fc600078e0209 */
[----:B------:R-:W-:-:S04]  /*00a0*/  IMNMX R4, R2, 0x8, PT ;  /* 0x0000000802047817 */ /* 0x000fc80003800200 */
[-C--:B------:R-:W-:Y:S02]  /*00b0*/  IABS R11, R4.reuse ;  /* 0x00000004000b7213 */ /* 0x080fe40000000000 */
[----:B------:R-:W-:Y:S02]  /*00c0*/  IABS R10, R4 ;  /* 0x00000004000a7213 */ /* 0x000fe40000000000 */
[----:B------:R-:W1:Y:S08]  /*00d0*/  I2F.RP R5, R11 ;  /* 0x0000000b00057306 */ /* 0x000e700000209400 */
[----:B-1----:R-:W1:Y:S02]  /*00e0*/  MUFU.RCP R5, R5 ;  /* 0x0000000500057308 */ /* 0x002e640000001000 */
[----:B-1----:R-:W-:-:S06]  /*00f0*/  IADD3 R2, R5, 0xffffffe, RZ ;  /* 0x0ffffffe05027810 */ /* 0x002fcc0007ffe0ff */
[----:B------:R1:W2:Y:S02]  /*0100*/  F2I.FTZ.U32.TRUNC.NTZ R3, R2 ;  /* 0x0000000200037305 */ /* 0x0002a4000021f000 */
[----:B-1----:R-:W-:Y:S02]  /*0110*/  IMAD.MOV.U32 R2, RZ, RZ, RZ ;  /* 0x000000ffff027224 */ /* 0x002fe400078e00ff */
[----:B--2---:R-:W-:-:S04]  /*0120*/  IMAD.MOV R6, RZ, RZ, -R3 ;  /* 0x000000ffff067224 */ /* 0x004fc800078e0a03 */
[----:B------:R-:W-:Y:S02]  /*0130*/  IMAD R13, R6, R11, RZ ;  /* 0x0000000b060d7224 */ /* 0x000fe400078e02ff */
[----:B------:R-:W-:Y:S01]  /*0140*/  IMAD.MOV.U32 R6, RZ, RZ, R8 ;  /* 0x000000ffff067224 */ /* 0x000fe200078e0008 */
[----:B------:R-:W-:Y:S01]  /*0150*/  IABS R8, R7 ;  /* 0x0000000700087213 */ /* 0x000fe20000000000 */
[----:B------:R-:W-:Y:S01]  /*0160*/  IMAD.HI.U32 R3, R3, R13, R2 ;  /* 0x0000000d03037227 */ /* 0x000fe200078e0002 */
[----:B------:R-:W-:-:S03]  /*0170*/  LOP3.LUT R7, R7, R4, RZ, 0x3c, !PT ;  /* 0x0000000407077212 */ /* 0x000fc600078e3cff */
[----:B------:R-:W-:Y:S01]  /*0180*/  IMAD.MOV R13, RZ, RZ, -R10 ;  /* 0x000000ffff0d7224 */ /* 0x000fe200078e0a0a */
[----:B------:R-:W-:Y:S01]  /*0190*/  ISETP.GE.AND P2, PT, R7, RZ, PT ;  /* 0x000000ff0700720c */ /* 0x000fe20003f46270 */
[----:B------:R-:W-:-:S04]  /*01a0*/  IMAD.HI.U32 R5, R3, R8, RZ ;  /* 0x0000000803057227 */ /* 0x000fc800078e00ff */
[----:B------:R-:W-:-:S04]  /*01b0*/  IMAD.HI.U32 R2, R3, R6, RZ ;  /* 0x0000000603027227 */ /* 0x000fc800078e00ff */
[-C--:B------:R-:W-:Y:S02]  /*01c0*/  IMAD R3, R5, R13.reuse, R8 ;  /* 0x0000000d05037224 */ /* 0x080fe400078e0208 */
[----:B------:R-:W-:Y:S01]  /*01d0*/  IMAD R2, R2, R13, R6 ;  /* 0x0000000d02027224 */ /* 0x000fe200078e0206 */
[----:B------:R-:W1:Y:S02]  /*01e0*/  S2R R8, SR_TID.X ;  /* 0x0000000000087919 */ /* 0x000e640000002100 */
[C---:B------:R-:W-:Y:S02]  /*01f0*/  ISETP.GT.U32.AND P0, PT, R11.reuse, R3, PT ;  /* 0x000000030b00720c */ /* 0x040fe40003f04070 */
[----:B------:R-:W-:-:S11]  /*0200*/  ISETP.GT.U32.AND P1, PT, R11, R2, PT ;  /* 0x000000020b00720c */ /* 0x000fd60003f24070 */
[--C-:B------:R-:W-:Y:S01]  /*0210*/  @!P0 IMAD.IADD R3, R3, 0x1, -R11.reuse ;  /* 0x0000000103038824 */ /* 0x100fe200078e0a0b */
[----:B------:R-:W-:Y:S01]  /*0220*/  @!P0 IADD3 R5, R5, 0x1, RZ ;  /* 0x0000000105058810 */ /* 0x000fe20007ffe0ff */
[----:B------:R-:W-:Y:S01]  /*0230*/  @!P1 IMAD.IADD R2, R2, 0x1, -R11 ;  /* 0x0000000102029824 */ /* 0x000fe200078e0a0b */
[----:B------:R-:W-:Y:S02]  /*0240*/  ISETP.GE.AND P1, PT, R9, RZ, PT ;  /* 0x000000ff0900720c */ /* 0x000fe40003f26270 */
[----:B------:R-:W-:Y:S02]  /*0250*/  ISETP.GE.U32.AND P3, PT, R3, R11, PT ;  /* 0x0000000b0300720c */ /* 0x000fe40003f66070 */
[----:B------:R-:W-:Y:S02]  /*0260*/  ISETP.GT.U32.AND P4, PT, R11, R2, PT ;  /* 0x000000020b00720c */ /* 0x000fe40003f84070 */
[----:B------:R-:W-:Y:S01]  /*0270*/  ISETP.NE.AND P0, PT, R4, RZ, PT ;  /* 0x000000ff0400720c */ /* 0x000fe20003f05270 */
[C---:B-1----:R-:W-:Y:S01]  /*0280*/  IMAD.SHL.U32 R20, R8.reuse, 0x8, RZ ;  /* 0x0000000808147824 */ /* 0x042fe200078e00ff */
[----:B------:R-:W-:Y:S01]  /*0290*/  LOP3.LUT R3, RZ, R4, RZ, 0x33, !PT ;  /* 0x00000004ff037212 */ /* 0x000fe200078e33ff */
[C---:B------:R-:W-:Y:S01]  /*02a0*/  IMAD.SHL.U32 R23, R8.reuse, 0x2, RZ ;  /* 0x0000000208177824 */ /* 0x040fe200078e00ff */
[----:B------:R-:W-:-:S02]  /*02b0*/  LOP3.LUT R6, R8, 0x80, RZ, 0xc0, !PT ;  /* 0x0000008008067812 */ /* 0x000fc400078ec0ff */
[----:B------:R-:W-:Y:S02]  /*02c0*/  SHF.R.U32.HI R10, RZ, 0x2, R8 ;  /* 0x00000002ff0a7819 */ /* 0x000fe40000011608 */
[----:B------:R-:W-:Y:S02]  /*02d0*/  SHF.R.U32.HI R9, RZ, 0x2, R6 ;  /* 0x00000002ff097819 */ /* 0x000fe40000011606 */
[----:B------:R-:W-:Y:S01]  /*02e0*/  @P3 IADD3 R5, R5, 0x1, RZ ;  /* 0x0000000105053810 */ /* 0x000fe20007ffe0ff */
[----:B------:R-:W-:-:S04]  /*02f0*/  @!P4 IMAD.IADD R2, R2, 0x1, -R11 ;  /* 0x000000010202c824 */ /* 0x000fc800078e0a0b */
[----:B------:R-:W-:Y:S02]  /*0300*/  IMAD.MOV.U32 R4, RZ, RZ, R5 ;  /* 0x000000ffff047224 */ /* 0x000fe400078e0005 */
[----:B------:R-:W-:Y:S02]  /*0310*/  @!P1 IMAD.MOV R2, RZ, RZ, -R2 ;  /* 0x000000ffff029224 */ /* 0x000fe400078e0a02 */
[----:B------:R-:W-:-:S03]  /*0320*/  @!P2 IMAD.MOV R4, RZ, RZ, -R4 ;  /* 0x000000ffff04a224 */ /* 0x000fc600078e0a04 */
[C---:B------:R-:W-:Y:S02]  /*0330*/  SEL R5, R3.reuse, R2, !P0 ;  /* 0x0000000203057207 */ /* 0x040fe40004000000 */
[----:B------:R-:W-:Y:S02]  /*0340*/  SEL R3, R3, R4, !P0 ;  /* 0x0000000403037207 */ /* 0x000fe40004000000 */
[----:B------:R-:W-:Y:S01]  /*0350*/  LOP3.LUT R4, R8, 0x20, RZ, 0xc0, !PT ;  /* 0x0000002008047812 */ /* 0x000fe200078ec0ff */
[----:B------:R-:W-:Y:S01]  /*0360*/  IMAD R5, R0, 0x8, R5 ;  /* 0x0000000800057824 */ /* 0x000fe200078e0205 */
[----:B------:R-:W-:Y:S01]  /*0370*/  SHF.R.U32.HI R0, RZ, 0x3, R8 ;  /* 0x00000003ff007819 */ /* 0x000fe20000011608 */
[----:B------:R-:W-:Y:S01]  /*0380*/  IMAD.SHL.U32 R3, R3, 0x20, RZ ;  /* 0x0000002003037824 */ /* 0x000fe200078e00ff */
[----:B------:R-:W-:Y:S01]  /*0390*/  SHF.R.U32.HI R7, RZ, 0x2, R4 ;  /* 0x00000002ff077819 */ /* 0x000fe20000011604 */
[----:B------:R-:W-:Y:S01]  /*03a0*/  IMAD.SHL.U32 R21, R5, 0x40, RZ ;  /* 0x0000004005157824 */ /* 0x000fe200078e00ff */
[----:B------:R-:W-:-:S02]  /*03b0*/  SGXT.U32 R0, R0, 0x5 ;  /* 0x000000050000781a */ /* 0x000fc40000000000 */
[----:B------:R-:W-:Y:S02]  /*03c0*/  LOP3.LUT R2, R9, 0x17, R10, 0xf8, !PT ;  /* 0x0000001709027812 */ /* 0x000fe400078ef80a */
[----:B------:R-:W-:Y:S02]  /*03d0*/  LOP3.LUT R11, R3, R0, RZ, 0xfc, !PT ;  /* 0x00000000030b7212 */ /* 0x000fe400078efcff */
[----:B------:R-:W-:Y:S02]  /*03e0*/  SHF.R.S32.HI R13, RZ, 0x19, R5 ;  /* 0x00000019ff0d7819 */ /* 0x000fe40000011405 */
[----:B------:R-:W-:Y:S02]  /*03f0*/  LOP3.LUT R12, R2, R7, RZ, 0xfc, !PT ;  /* 0x00000007020c7212 */ /* 0x000fe400078efcff */
[----:B------:R-:W-:Y:S01]  /*0400*/  SGXT R2, R13, 0x1 ;  /* 0x000000010d02781a */ /* 0x000fe20000000200 */
[----:B------:R-:W-:Y:S01]  /*0410*/  IMAD.HI R13, R11, 0x2aaaaaab, RZ ;  /* 0x2aaaaaab0b0d7827 */ /* 0x000fe200078e02ff */
[----:B------:R-:W-:-:S04]  /*0420*/  LOP3.LUT R5, R21, R12, RZ, 0xfc, !PT ;  /* 0x0000000c15057212 */ /* 0x000fc800078efcff */
[----:B------:R-:W-:Y:S02]  /*0430*/  LEA.HI R2, R2, R5, RZ, 0x9 ;  /* 0x0000000502027211 */ /* 0x000fe400078f48ff */
[----:B------:R-:W-:Y:S02]  /*0440*/  SHF.R.U32.HI R16, RZ, 0x1f, R13 ;  /* 0x0000001fff107819 */ /* 0x000fe4000001160d */
[----:B------:R-:W-:Y:S01]  /*0450*/  LOP3.LUT R14, R2, 0x3ffe00, RZ, 0xc0, !PT ;  /* 0x003ffe00020e7812 */ /* 0x000fe200078ec0ff */
[----:B------:R-:W-:Y:S01]  /*0460*/  IMAD.SHL.U32 R2, R8, 0x4, RZ ;  /* 0x0000000408027824 */ /* 0x000fe200078e00ff */
[----:B------:R-:W-:Y:S02]  /*0470*/  LEA.HI R16, R13, R16, RZ, 0x15 ;  /* 0x000000100d107211 */ /* 0x000fe400078fa8ff */
[----:B------:R-:W-:Y:S01]  /*0480*/  LOP3.LUT R13, R20, 0x18, RZ, 0xc0, !PT ;  /* 0x00000018140d7812 */ /* 0x000fe200078ec0ff */
[----:B------:R-:W-:Y:S01]  /*0490*/  IMAD.IADD R14, R5, 0x1, -R14 ;  /* 0x00000001050e7824 */ /* 0x000fe200078e0a0e */
[----:B------:R-:W-:Y:S01]  /*04a0*/  LOP3.LUT R5, R2, 0x1c, RZ, 0xc0, !PT ;  /* 0x0000001c02057812 */ /* 0x000fe200078ec0ff */
[----:B------:R-:W-:Y:S01]  /*04b0*/  IMAD R16, R16, -0x3000, R11 ;  /* 0xffffd00010107824 */ /* 0x000fe200078e020b */
[----:B------:R-:W-:Y:S01]  /*04c0*/  SHF.R.U32.HI R11, RZ, 0x1, R4 ;  /* 0x00000001ff0b7819 */ /* 0x000fe20000011604 */
[----:B------:R-:W-:Y:S01]  /*04d0*/  IMAD R14, R14, 0xc00, R13 ;  /* 0x00000c000e0e7824 */ /* 0x000fe200078e020d */
[--C-:B------:R-:W-:Y:S01]  /*04e0*/  LOP3.LUT R28, R2, 0x10, R8.reuse, 0x48, !PT ;  /* 0x00000010021c7812 */ /* 0x100fe200078e4808 */
[----:B------:R-:W-:Y:S01]  /*04f0*/  IMAD R16, R16, 0xc00, R5 ;  /* 0x00000c0010107824 */ /* 0x000fe200078e0205 */
[----:B------:R-:W-:-:S02]  /*0500*/  LOP3.LUT R5, R13, 0x10, R8, 0x78, !PT ;  /* 0x000000100d057812 */ /* 0x000fc400078e7808 */
[----:B------:R-:W-:Y:S02]  /*0510*/  IADD3 R32, P0, R14, c[0x0][0x160], RZ ;  /* 0x000058000e207a10 */ /* 0x000fe40007f1e0ff */
[----:B------:R-:W-:Y:S01]  /*0520*/  LOP3.LUT R11, R11, 0x1c, R2, 0x78, !PT ;  /* 0x0000001c0b0b7812 */ /* 0x000fe200078e7802 */
[----:B------:R-:W-:Y:S01]  /*0530*/  IMAD R5, R12, 0x20, R5 ;  /* 0x000000200c057824 */ /* 0x000fe200078e0205 */
[----:B------:R-:W-:Y:S02]  /*0540*/  IADD3 R30, P1, R16, c[0x0][0x168], RZ ;  /* 0x00005a00101e7a10 */ /* 0x000fe40007f3e0ff */
[----:B------:R-:W-:Y:S01]  /*0550*/  LEA.HI.X.SX32 R33, R14, c[0x0][0x164], 0x1, P0 ;  /* 0x000059000e217a11 */ /* 0x000fe200000f0eff */
[----:B------:R-:W-:Y:S01]  /*0560*/  IMAD R4, R0, 0x20, R11 ;  /* 0x0000002000047824 */ /* 0x000fe200078e020b */
[----:B------:R-:W-:Y:S02]  /*0570*/  LEA.HI.X.SX32 R31, R16, c[0x0][0x16c], 0x1, P1 ;  /* 0x00005b00101f7a11 */ /* 0x000fe400008f0eff */
[----:B------:R-:W-:Y:S01]  /*0580*/  LOP3.LUT R11, R8, 0xf, RZ, 0xc0, !PT ;  /* 0x0000000f080b7812 */ /* 0x000fe200078ec0ff */
[----:B------:R1:W-:Y:S01]  /*0590*/  LDGSTS.E.64 [R5], [R32.64] ;  /* 0x0000000020057fae */ /* 0x0003e2000b921a44 */
[----:B------:R-:W-:-:S02]  /*05a0*/  LOP3.LUT R22, R2, 0x10, R23, 0x48, !PT ;  /* 0x0000001002167812 */ /* 0x000fc400078e4817 */
[----:B------:R-:W-:Y:S01]  /*05b0*/  LOP3.LUT R10, R11, 0x10, R10, 0xf8, !PT ;  /* 0x000000100b0a7812 */ /* 0x000fe200078ef80a */
[----:B------:R-:W0:Y:S01]  /*05c0*/  LDGDEPBAR ;  /* 0x00000000000079af */ /* 0x000e220000000000 */
[----:B------:R-:W-:Y:S02]  /*05d0*/  LOP3.LUT R11, R7, 0x7, R8, 0xf8, !PT ;  /* 0x00000007070b7812 */ /* 0x000fe400078ef808 */
[----:B------:R-:W-:Y:S01]  /*05e0*/  LOP3.LUT R9, R10, R9, RZ, 0xfc, !PT ;  /* 0x000000090a097212 */ /* 0x000fe200078efcff */
[----:B------:R2:W-:Y:S01]  /*05f0*/  LDGSTS.E [R4+0x2000], [R30.64] ;  /* 0x020000001e047fae */ /* 0x0005e2000b921844 */
[----:B------:R-:W-:Y:S01]  /*0600*/  IADD3 R34, P0, R32, 0x1000, RZ ;  /* 0x0000100020227810 */ /* 0x000fe20007f1e0ff */
[----:B------:R-:W-:Y:S01]  /*0610*/  IMAD R22, R11, 0x20, R22 ;  /* 0x000000200b167824 */ /* 0x000fe200078e0216 */
[----:B------:R-:W-:Y:S01]  /*0620*/  LOP3.LUT R20, R20, 0x2e0, RZ, 0xc0, !PT ;  /* 0x000002e014147812 */ /* 0x000fe200078ec0ff */
[----:B------:R-:W0:Y:S01]  /*0630*/  LDGDEPBAR ;  /* 0x00000000000079af */ /* 0x000e220000000000 */
[----:B------:R-:W-:-:S02]  /*0640*/  IMAD R28, R9, 0x20, R28 ;  /* 0x00000020091c7824 */ /* 0x000fc400078e021c */
[----:B------:R-:W-:Y:S01]  /*0650*/  IMAD.X R35, RZ, RZ, R33, P0 ;  /* 0x000000ffff237224 */ /* 0x000fe200000e0621 */
[----:B------:R-:W-:Y:S01]  /*0660*/  BAR.SYNC.DEFER_BLOCKING 0x0 ;  /* 0x0000000000007b1d */ /* 0x000fe20000010000 */
[----:B------:R-:W-:-:S05]  /*0670*/  LOP3.LUT R23, R20, 0x6, R23, 0xf8, !PT ;  /* 0x0000000614177812 */ /* 0x000fca00078ef817 */
[----:B------:R-:W-:Y:S01]  /*0680*/  IMAD R6, R6, 0x8, R23 ;  /* 0x0000000806067824 */ /* 0x000fe200078e0217 */
[----:B------:R-:W-:Y:S01]  /*0690*/  @!PT LDS RZ, [RZ] ;  /* 0x00000000fffff984 */ /* 0x000fe20000000800 */
[----:B------:R-:W-:Y:S01]  /*06a0*/  @!PT LDS RZ, [RZ] ;  /* 0x00000000fffff984 */ /* 0x000fe20000000800 */
[----:B------:R-:W-:Y:S01]  /*06b0*/  @!PT LDS RZ, [RZ] ;  /* 0x00000000fffff984 */ /* 0x000fe20000000800 */
[----:B------:R1:W-:Y:S04]  /*06c0*/  LDGSTS.E.64 [R5+0x800], [R32.64+0x20] ;  /* 0x0080002020057fae */ /* 0x0003e8000b921a44 */
[----:B------:R-:W0:Y:S04]  /*06d0*/  LDGDEPBAR ;  /* 0x00000000000079af */ /* 0x000e280000000000 */
[----:B------:R2:W-:Y:S04]  /*06e0*/  LDGSTS.E [R4+0x2400], [R30.64+0x20] ;  /* 0x024000201e047fae */ /* 0x0005e8000b921844 */
[----:B------:R-:W0:Y:S04]  /*06f0*/  LDGDEPBAR ;  /* 0x00000000000079af */ /* 0x000e280000000000 */
[----:B------:R-:W-:Y:S06]  /*0700*/  BAR.SYNC.DEFER_BLOCKING 0x0 ;  /* 0x0000000000007b1d */ /* 0x000fec0000010000 */
        /* <DEDUP_REMOVED lines=14> */
[----:B------:R-:W0:Y:S01]  /*07f0*/  LDGDEPBAR ;  /* 0x00000000000079af */ /* 0x000e220000000000 */
[----:B------:R-:W-:-:S04]  /*0800*/  DEPBAR.LE SB0, 0x6 ;  /* 0x000081800000791a */ /* 0x000fc80000000000 */
[----:B------:R-:W-:Y:S06]  /*0810*/  BAR.SYNC.DEFER_BLOCKING 0x0 ;  /* 0x0000000000007b1d */ /* 0x000fec0000010000 */
[----:B------:R-:W-:Y:S04]  /*0820*/  LDSM.16.M88.2 R16, [R22+0x2000] ;  /* 0x002000001610783b */ /* 0x000fe80000000100 */
[----:B------:R-:W3:Y:S04]  /*0830*/  LDSM.16.M88.4 R12, [R28] ;  /* 0x000000001c0c783b */ /* 0x000ee80000000200 */
[----:B------:R-:W4:Y:S04]  /*0840*/  LDSM.16.M88.2 R8, [R22+0x2200] ;  /* 0x002200001608783b */ /* 0x000f280000000100 */
[----:B------:R-:W-:Y:S06]  /*0850*/  BAR.SYNC.DEFER_BLOCKING 0x0 ;  /* 0x0000000000007b1d */ /* 0x000fec0000010000 */
[----:B------:R-:W-:Y:S01]  /*0860*/  @!PT LDS RZ, [RZ] ;  /* 0x00000000fffff984 */ /* 0x000fe20000000800 */
[----:B------:R-:W-:Y:S01]  /*0870*/  @!PT LDS RZ, [RZ] ;  /* 0x00000000fffff984 */ /* 0x000fe20000000800 */
[----:B------:R-:W-:Y:S01]  /*0880*/  @!PT LDS RZ, [RZ] ;  /* 0x00000000fffff984 */ /* 0x000fe20000000800 */
[----:B------:R1:W-:Y:S04]  /*0890*/  LDGSTS.E.64 [R5], [R32.64+0x80] ;  /* 0x0000008020057fae */ /* 0x0003e8000b921a44 */
[----:B------:R-:W0:Y:S04]  /*08a0*/  LDGDEPBAR ;  /* 0x00000000000079af */ /* 0x000e280000000000 */
[----:B------:R2:W-:Y:S01]  /*08b0*/  LDGSTS.E [R4+0x2000], [R30.64+0x80] ;  /* 0x020000801e047fae */ /* 0x0005e2000b921844 */
[C---:B---3--:R-:W-:Y:S03]  /*08c0*/  IMMA.16832.S8.S8.SAT R16, R12.reuse.ROW, R16.COL, RZ ;  /* 0x000000100c107237 */ /* 0x048fe60000445cff */
[----:B------:R-:W0:Y:S05]  /*08d0*/  LDGDEPBAR ;  /* 0x00000000000079af */ /* 0x000e2a0000000000 */
[----:B----4-:R-:W-:Y:S01]  /*08e0*/  IMMA.16832.S8.S8.SAT R12, R12.ROW, R8.COL, RZ ;  /* 0x000000080c0c7237 */ /* 0x010fe20000445cff */
[----:B------:R-:W-:-:S04]  /*08f0*/  DEPBAR.LE SB0, 0x6 ;  /* 0x000081800000791a */ /* 0x000fc80000000000 */
[----:B------:R-:W-:Y:S06]  /*0900*/  BAR.SYNC.DEFER_BLOCKING 0x0 ;  /* 0x0000000000007b1d */ /* 0x000fec0000010000 */
[----:B------:R-:W-:Y:S04]  /*0910*/  LDSM.16.M88.2 R24, [R22+0x2400] ;  /* 0x002400001618783b */ /* 0x000fe80000000100 */
[----:B------:R-:W3:Y:S02]  /*0920*/  LDSM.16.M88.4 R8, [R28+0x800] ;  /* 0x000800001c08783b */ /* 0x000ee40000000200 */
[C---:B---3--:R-:W-:Y:S02]  /*0930*/  IMMA.16832.S8.S8.SAT R16, R8.reuse.ROW, R24.COL, R16 ;  /* 0x0000001808107237 */ /* 0x048fe40000445c10 */
[----:B------:R-:W3:Y:S04]  /*0940*/  LDSM.16.M88.2 R24, [R22+0x2600] ;  /* 0x002600001618783b */ /* 0x000ee80000000100 */
        /* <DEDUP_REMOVED lines=8> */
[----:B---3--:R-:W-:Y:S01]  /*09d0*/  IMMA.16832.S8.S8.SAT R12, R8.ROW, R24.COL, R12 ;  /* 0x00000018080c7237 */ /* 0x008fe20000445c0c */
        /* <DEDUP_REMOVED lines=33> */
[----:B------:R-:W3:Y:S02]  /*0bf0*/  LDSM.16.M88.4 R8, [R28] ;  /* 0x000000001c08783b */ /* 0x000ee40000000200 */
[C---:B---3--:R-:W-:Y:S02]  /*0c00*/  IMMA.16832.S8.S8.SAT R16, R8.reuse.ROW, R24.COL, R16 ;  /* 0x0000001808107237 */ /* 0x048fe40000445c10 */
[----:B------:R-:W3:Y:S04]  /*0c10*/  LDSM.16.M88.2 R24, [R22+0x2200] ;  /* 0x002200001618783b */ /* 0x000ee80000000100 */
[----:B------:R-:W-:Y:S06]  /*0c20*/  BAR.SYNC.DEFER_BLOCKING 0x0 ;  /* 0x0000000000007b1d */ /* 0x000fec0000010000 */
[----:B------:R-:W-:Y:S01]  /*0c30*/  @!PT LDS RZ, [RZ] ;  /* 0x00000000fffff984 */ /* 0x000fe20000000800 */
[----:B------:R-:W-:Y:S01]  /*0c40*/  @!PT LDS RZ, [RZ] ;  /* 0x00000000fffff984 */ /* 0x000fe20000000800 */
[----:B------:R-:W-:Y:S01]  /*0c50*/  @!PT LDS RZ, [RZ] ;  /* 0x00000000fffff984 */ /* 0x000fe20000000800 */
[----:B------:R1:W-:Y:S04]  /*0c60*/  LDGSTS.E.64 [R5], [R32.64+0x100] ;  /* 0x0000010020057fae */ /* 0x0003e8000b921a44 */
        /* <DEDUP_REMOVED lines=829> */
[----:B-1----:R-:W-:-:S05]  /*4040*/  IADD3 R32, P1, R30, 0x1000, RZ ;  /* 0x000010001e207810 */ /* 0x002fca0007f3e0ff */
[----:B------:R-:W-:Y:S01]  /*4050*/  IMAD.X R33, RZ, RZ, R31, P1 ;  /* 0x000000ffff217224 */ /* 0x000fe200008e061f */
[----:B------:R-:W-:-:S04]  /*4060*/  DEPBAR.LE SB0, 0x6 ;  /* 0x000081800000791a */ /* 0x000fc80000000000 */
[----:B------:R-:W-:Y:S06]  /*4070*/  BAR.SYNC.DEFER_BLOCKING 0x0 ;  /* 0x0000000000007b1d */ /* 0x000fec0000010000 */
[----:B------:R-:W-:Y:S04]  /*4080*/  LDSM.16.M88.2 R26, [R22+0x2000] ;  /* 0x00200000161a783b */ /* 0x000fe80000000100 */
[----:B------:R-:W1:Y:S04]  /*4090*/  LDSM.16.M88.4 R8, [R28] ;  /* 0x000000001c08783b */ /* 0x000e680000000200 */
[----:B------:R-:W3:Y:S04]  /*40a0*/  LDSM.16.M88.2 R24, [R22+0x2200] ;  /* 0x002200001618783b */ /* 0x000ee80000000100 */
[----:B------:R-:W-:Y:S06]  /*40b0*/  BAR.SYNC.DEFER_BLOCKING 0x0 ;  /* 0x0000000000007b1d */ /* 0x000fec0000010000 */
[----:B------:R-:W-:Y:S01]  /*40c0*/  @!PT LDS RZ, [RZ] ;  /* 0x00000000fffff984 */ /* 0x000fe20000000800 */
[----:B------:R-:W-:Y:S01]  /*40d0*/  @!PT LDS RZ, [RZ] ;  /* 0x00000000fffff984 */ /* 0x000fe20000000800 */
[----:B------:R-:W-:Y:S01]  /*40e0*/  @!PT LDS RZ, [RZ] ;  /* 0x00000000fffff984 */ /* 0x000fe20000000800 */
[----:B------:R4:W-:Y:S04]  /*40f0*/  LDGSTS.E.64 [R5], [R34.64+-0x800] ;  /* 0x0000080022057fae */ /* 0x0009e8000b921a44 */
[----:B------:R-:W0:Y:S04]  /*4100*/  LDGDEPBAR ;  /* 0x00000000000079af */ /* 0x000e280000000000 */
[----:B------:R2:W-:Y:S01]  /*4110*/  LDGSTS.E [R4+0x2000], [R32.64+-0x800] ;  /* 0x0200080020047fae */ /* 0x0005e2000b921844 */
[C---:B-1----:R-:W-:Y:S03]  /*4120*/  IMMA.16832.S8.S8.SAT R16, R8.reuse.ROW, R26.COL, R16 ;  /* 0x0000001a08107237 */ /* 0x042fe60000445c10 */
[----:B------:R-:W0:Y:S05]  /*4130*/  LDGDEPBAR ;  /* 0x00000000000079af */ /* 0x000e2a0000000000 */
[----:B---3--:R-:W-:Y:S01]  /*4140*/  IMMA.16832.S8.S8.SAT R12, R8.ROW, R24.COL, R12 ;  /* 0x00000018080c7237 */ /* 0x008fe20000445c0c */
[----:B------:R-:W-:-:S04]  /*4150*/  DEPBAR.LE SB0, 0x6 ;  /* 0x000081800000791a */ /* 0x000fc80000000000 */
[----:B------:R-:W-:Y:S06]  /*4160*/  BAR.SYNC.DEFER_BLOCKING 0x0 ;  /* 0x0000000000007b1d */ /* 0x000fec0000010000 */
[----:B------:R-:W-:Y:S04]  /*4170*/  LDSM.16.M88.2 R26, [R22+0x2400] ;  /* 0x00240000161a783b */ /* 0x000fe80000000100 */
[----:B------:R-:W1:Y:S04]  /*4180*/  LDSM.16.M88.4 R8, [R28+0x800] ;  /* 0x000800001c08783b */ /* 0x000e680000000200 */
[----:B------:R-:W3:Y:S04]  /*4190*/  LDSM.16.M88.2 R24, [R22+0x2600] ;  /* 0x002600001618783b */ /* 0x000ee80000000100 */
[----:B------:R-:W-:Y:S06]  /*41a0*/  BAR.SYNC.DEFER_BLOCKING 0x0 ;  /* 0x0000000000007b1d */ /* 0x000fec0000010000 */
[----:B------:R-:W-:Y:S01]  /*41b0*/  @!PT LDS RZ, [RZ] ;  /* 0x00000000fffff984 */ /* 0x000fe20000000800 */
[----:B------:R-:W-:Y:S01]  /*41c0*/  @!PT LDS RZ, [RZ] ;  /* 0x00000000fffff984 */ /* 0x000fe20000000800 */
[----:B------:R-:W-:Y:S01]  /*41d0*/  @!PT LDS RZ, [RZ] ;  /* 0x00000000fffff984 */ /* 0x000fe20000000800 */
[----:B------:R4:W-:Y:S04]  /*41e0*/  LDGSTS.E.64 [R5+0x800], [R34.64+-0x7e0] ;  /* 0x0080082022057fae */ /* 0x0009e8000b921a44 */
        /* <DEDUP_REMOVED lines=464> */
[----:B------:R4:W-:Y:S04]  /*5ef0*/  LDGSTS.E.64 [R5], [R34.64+-0x400], !PT ;  /* 0x00000c0022057fae */ /* 0x0009e8000f921a44 */
[----:B------:R-:W0:Y:S04]  /*5f00*/  LDGDEPBAR ;  /* 0x00000000000079af */ /* 0x000e280000000000 */
[----:B------:R2:W-:Y:S01]  /*5f10*/  LDGSTS.E [R4+0x2000], [R32.64+-0x400], !PT ;  /* 0x02000c0020047fae */ /* 0x0005e2000f921844 */
        /* <DEDUP_REMOVED lines=12> */
[----:B------:R4:W-:Y:S04]  /*5fe0*/  LDGSTS.E.64 [R5+0x800], [R34.64+-0x3e0], !PT ;  /* 0x00800c2022057fae */ /* 0x0009e8000f921a44 */
        /* <DEDUP_REMOVED lines=32> */
[----:B-1----:R-:W-:Y:S03]  /*61f0*/  IMMA.16832.S8.S8.SAT R16, R8.ROW, R26.COL, R16 ;  /* 0x0000001a08107237 */ /* 0x002fe60000445c10 */
[----:B------:R-:W0:Y:S01]  /*6200*/  LDGDEPBAR ;  /* 0x00000000000079af */ /* 0x000e220000000000 */
[----:B----4-:R-:W-:-:S04]  /*6210*/  SHF.R.U32.HI R5, RZ, 0x1, R2 ;  /* 0x00000001ff057819 */ /* 0x010fc80000011602 */
[----:B---3--:R-:W-:Y:S01]  /*6220*/  IMMA.16832.S8.S8.SAT R12, R8.ROW, R24.COL, R12 ;  /* 0x00000018080c7237 */ /* 0x008fe20000445c0c */
[----:B--2---:R-:W-:-:S06]  /*6230*/  LOP3.LUT R4, R5, 0x1f0, RZ, 0xc0, !PT ;  /* 0x000001f005047812 */ /* 0x004fcc00078ec0ff */
[----:B------:R-:W-:Y:S02]  /*6240*/  IADD3 R9, R6, 0x100, RZ ;  /* 0x0000010006097810 */ /* 0x000fe40007ffe0ff */
[--C-:B------:R-:W-:Y:S01]  /*6250*/  SHF.R.U32.HI R8, RZ, 0x1, R6.reuse ;  /* 0x00000001ff087819 */ /* 0x100fe20000011606 */
[----:B------:R-:W-:Y:S01]  /*6260*/  IMAD.IADD R6, R7, 0x1, R6 ;  /* 0x0000000107067824 */ /* 0x000fe200078e0206 */
[----:B------:R-:W-:Y:S02]  /*6270*/  SHF.R.U32.HI R9, RZ, 0x1, R9 ;  /* 0x00000001ff097819 */ /* 0x000fe40000011609 */
[----:B------:R-:W-:Y:S02]  /*6280*/  LOP3.LUT R7, R8, 0x3fc, RZ, 0xc0, !PT ;  /* 0x000003fc08077812 */ /* 0x000fe400078ec0ff */
[----:B------:R-:W-:-:S03]  /*6290*/  LOP3.LUT R9, R9, 0x3f0, RZ, 0xc0, !PT ;  /* 0x000003f009097812 */ /* 0x000fc600078ec0ff */
[----:B------:R-:W-:Y:S01]  /*62a0*/  IMAD R8, R6, 0x4, R7 ;  /* 0x0000000406087824 */ /* 0x000fe200078e0207 */
[----:B------:R-:W-:-:S04]  /*62b0*/  DEPBAR.LE SB0, 0x0 ;  /* 0x000080000000791a */ /* 0x000fc80000000000 */
[----:B------:R-:W-:Y:S01]  /*62c0*/  BAR.SYNC.DEFER_BLOCKING 0x0 ;  /* 0x0000000000007b1d */ /* 0x000fe20000010000 */
[----:B------:R-:W-:Y:S01]  /*62d0*/  IMAD R10, R6, 0x4, R9 ;  /* 0x00000004060a7824 */ /* 0x000fe200078e0209 */
[----:B------:R-:W-:Y:S02]  /*62e0*/  LOP3.LUT R9, R2, 0x3fc, RZ, 0xc0, !PT ;  /* 0x000003fc02097812 */ /* 0x000fe400078ec0ff */
[----:B------:R-:W-:Y:S02]  /*62f0*/  LOP3.LUT R2, R3, 0x1c, R2, 0xf8, !PT ;  /* 0x0000001c03027812 */ /* 0x000fe400078ef802 */
[----:B------:R-:W-:Y:S01]  /*6300*/  LOP3.LUT R3, R21, R0, RZ, 0xfc, !PT ;  /* 0x0000000015037212 */ /* 0x000fe200078efcff */
[----:B------:R-:W-:Y:S01]  /*6310*/  IMAD R4, R9, 0x4, R4 ;  /* 0x0000000409047824 */ /* 0x000fe200078e0204 */
[----:B------:R-:W-:Y:S02]  /*6320*/  ISETP.GE.AND P0, PT, R2, 0x3000, PT ;  /* 0x000030000200780c */ /* 0x000fe40003f06270 */
[----:B------:R-:W-:-:S02]  /*6330*/  LOP3.LUT R0, R21, 0x20, R0, 0xfe, !PT ;  /* 0x0000002015007812 */ /* 0x000fc400078efe00 */
[----:B------:R-:W-:Y:S02]  /*6340*/  ISETP.LT.AND P1, PT, R3, 0x200, !P0 ;  /* 0x000002000300780c */ /* 0x000fe40004721270 */
[----:B------:R-:W-:Y:S02]  /*6350*/  ISETP.LT.AND P0, PT, R0, 0x200, !P0 ;  /* 0x000002000000780c */ /* 0x000fe40004701270 */
[----:B------:R-:W-:-:S04]  /*6360*/  LOP3.LUT R11, R9, 0x400, RZ, 0xfc, !PT ;  /* 0x00000400090b7812 */ /* 0x000fc800078efcff */
[----:B------:R-:W-:Y:S01]  /*6370*/  SHF.R.U32.HI R11, RZ, 0x1, R11 ;  /* 0x00000001ff0b7819 */ /* 0x000fe2000001160b */
[----:B------:R1:W-:Y:S03]  /*6380*/  STS.64 [R8], R16 ;  /* 0x0000001008007388 */ /* 0x0003e60000000a00 */
[----:B------:R-:W-:Y:S01]  /*6390*/  LOP3.LUT R0, R11, 0x3f0, RZ, 0xc0, !PT ;  /* 0x000003f00b007812 */ /* 0x000fe200078ec0ff */
[----:B------:R-:W-:Y:S04]  /*63a0*/  STS.64 [R10+0x400], R18 ;  /* 0x000400120a007388 */ /* 0x000fe80000000a00 */
[----:B------:R-:W-:Y:S01]  /*63b0*/  IMAD R0, R9, 0x4, R0 ;  /* 0x0000000409007824 */ /* 0x000fe200078e0200 */
[----:B------:R2:W-:Y:S04]  /*63c0*/  STS.64 [R8+0x40], R12 ;  /* 0x0000400c08007388 */ /* 0x0005e80000000a00 */
[----:B------:R-:W-:Y:S01]  /*63d0*/  STS.64 [R10+0x440], R14 ;  /* 0x0004400e0a007388 */ /* 0x000fe20000000a00 */
[----:B-1----:R-:W-:-:S03]  /*63e0*/  IMAD.MOV.U32 R17, RZ, RZ, 0x4 ;  /* 0x00000004ff117424 */ /* 0x002fc600078e00ff */
[----:B------:R-:W-:Y:S01]  /*63f0*/  BAR.SYNC.DEFER_BLOCKING 0x0 ;  /* 0x0000000000007b1d */ /* 0x000fe20000010000 */
[----:B--2---:R-:W-:-:S04]  /*6400*/  IMAD R8, R3, 0x3000, R2 ;  /* 0x0000300003087824 */ /* 0x004fc800078e0202 */
[----:B------:R-:W-:Y:S01]  /*6410*/  IMAD.WIDE R2, R8, R17, c[0x0][0x170] ;  /* 0x00005c0008027625 */ /* 0x000fe200078e0211 */
[----:B------:R-:W1:Y:S04]  /*6420*/  LDS.128 R4, [R4] ;  /* 0x0000000004047984 */ /* 0x000e680000000c00 */
[----:B-1----:R1:W-:Y:S01]  /*6430*/  @P1 STG.E.128 [R2.64], R4 ;  /* 0x0000000402001986 */ /* 0x0023e2000c101d04 */
[----:B------:R-:W-:Y:S05]  /*6440*/  @!P0 EXIT ;  /* 0x000000000000894d */ /* 0x000fea0003800000 */
[----:B-1----:R-:W1:Y:S01]  /*6450*/  LDS.128 R4, [R0+0x1000] ;  /* 0x0010000000047984 */ /* 0x002e620000000c00 */
[----:B------:R-:W-:-:S05]  /*6460*/  IADD3 R2, R8, 0x60000, RZ ;  /* 0x0006000008027810 */ /* 0x000fca0007ffe0ff */
[----:B------:R-:W-:-:S05]  /*6470*/  IMAD.WIDE R2, R2, R17, c[0x0][0x170] ;  /* 0x00005c0002027625 */ /* 0x000fca00078e0211 */
[----:B-1----:R-:W-:Y:S01]  /*6480*/  STG.E.128 [R2.64], R4 ;  /* 0x0000000402007986 */ /* 0x002fe2000c101d04 */
[----:B------:R-:W-:Y:S05]  /*6490*/  EXIT ;  /* 0x000000000000794d */ /* 0x000fea0003800000 */
.L_x_0:
[----:B------:R-:W-:-:S00]  /*64a0*/  BRA `(.L_x_0) ;  /* 0xfffffff000007947 */ /* 0x000fc0000383ffff */
[----:B------:R-:W-:-:S00]  /*64b0*/  NOP ;  /* 0x0000000000007918 */ /* 0x000fc00000000000 */
        /* <DEDUP_REMOVED lines=12> */
.L_x_1:


//--------------------- .nv.shared.triton_mm      --------------------------
	.section	.nv.shared.triton_mm,"aw",@nobits
	.sectionflags	@""
	.align	16
